//
// Generated by NVIDIA NVVM Compiler
//
// Compiler Build ID: CL-36424714
// Cuda compilation tools, release 13.0, V13.0.88
// Based on NVVM 20.0.0
//

.version 9.0
.target sm_100
.address_size 64

	// .globl	_Z9mat_sum_gPfS_S_ii

.visible .entry _Z9mat_sum_gPfS_S_ii(
	.param .u64 .ptr .align 1 _Z9mat_sum_gPfS_S_ii_param_0,
	.param .u64 .ptr .align 1 _Z9mat_sum_gPfS_S_ii_param_1,
	.param .u64 .ptr .align 1 _Z9mat_sum_gPfS_S_ii_param_2,
	.param .u32 _Z9mat_sum_gPfS_S_ii_param_3,
	.param .u32 _Z9mat_sum_gPfS_S_ii_param_4
)
{
	.reg .pred 	%p<12>;
	.reg .b32 	%r<38>;
	.reg .b32 	%f<88>;
	.reg .b64 	%rd<101>;

	ld.param.u64 	%rd4, [_Z9mat_sum_gPfS_S_ii_param_0];
	ld.param.u64 	%rd5, [_Z9mat_sum_gPfS_S_ii_param_1];
	ld.param.u64 	%rd6, [_Z9mat_sum_gPfS_S_ii_param_2];
	ld.param.u32 	%r23, [_Z9mat_sum_gPfS_S_ii_param_3];
	ld.param.u32 	%r24, [_Z9mat_sum_gPfS_S_ii_param_4];
	cvta.to.global.u64 	%rd1, %rd6;
	cvta.to.global.u64 	%rd2, %rd5;
	cvta.to.global.u64 	%rd3, %rd4;
	mov.u32 	%r25, %tid.x;
	mov.u32 	%r26, %ctaid.x;
	mov.u32 	%r27, %ntid.x;
	mad.lo.s32 	%r1, %r26, %r27, %r25;
	setp.ge.u32 	%p1, %r1, %r23;
	setp.lt.s32 	%p2, %r24, 1;
	or.pred  	%p3, %p1, %p2;
	@%p3 bra 	$L__BB0_13;
	and.b32  	%r2, %r24, 15;
	setp.lt.u32 	%p4, %r24, 16;
	mov.b32 	%r34, 0;
	@%p4 bra 	$L__BB0_4;
	and.b32  	%r34, %r24, 2147483632;
	neg.s32 	%r32, %r34;
	shl.b32 	%r5, %r23, 4;
	mul.wide.s32 	%rd11, %r23, 4;
	mov.u32 	%r31, %r1;
$L__BB0_3:
	.pragma "nounroll";
	mul.wide.s32 	%rd7, %r31, 4;
	add.s64 	%rd8, %rd3, %rd7;
	ld.global.f32 	%f1, [%rd8];
	add.s64 	%rd9, %rd2, %rd7;
	ld.global.f32 	%f2, [%rd9];
	add.f32 	%f3, %f1, %f2;
	add.s64 	%rd10, %rd1, %rd7;
	st.global.f32 	[%rd10], %f3;
	add.s64 	%rd12, %rd8, %rd11;
	ld.global.f32 	%f4, [%rd12];
	add.s64 	%rd13, %rd9, %rd11;
	ld.global.f32 	%f5, [%rd13];
	add.f32 	%f6, %f4, %f5;
	add.s64 	%rd14, %rd10, %rd11;
	st.global.f32 	[%rd14], %f6;
	add.s64 	%rd15, %rd12, %rd11;
	ld.global.f32 	%f7, [%rd15];
	add.s64 	%rd16, %rd13, %rd11;
	ld.global.f32 	%f8, [%rd16];
	add.f32 	%f9, %f7, %f8;
	add.s64 	%rd17, %rd14, %rd11;
	st.global.f32 	[%rd17], %f9;
	add.s64 	%rd18, %rd15, %rd11;
	ld.global.f32 	%f10, [%rd18];
	add.s64 	%rd19, %rd16, %rd11;
	ld.global.f32 	%f11, [%rd19];
	add.f32 	%f12, %f10, %f11;
	add.s64 	%rd20, %rd17, %rd11;
	st.global.f32 	[%rd20], %f12;
	add.s64 	%rd21, %rd18, %rd11;
	ld.global.f32 	%f13, [%rd21];
	add.s64 	%rd22, %rd19, %rd11;
	ld.global.f32 	%f14, [%rd22];
	add.f32 	%f15, %f13, %f14;
	add.s64 	%rd23, %rd20, %rd11;
	st.global.f32 	[%rd23], %f15;
	add.s64 	%rd24, %rd21, %rd11;
	ld.global.f32 	%f16, [%rd24];
	add.s64 	%rd25, %rd22, %rd11;
	ld.global.f32 	%f17, [%rd25];
	add.f32 	%f18, %f16, %f17;
	add.s64 	%rd26, %rd23, %rd11;
	st.global.f32 	[%rd26], %f18;
	add.s64 	%rd27, %rd24, %rd11;
	ld.global.f32 	%f19, [%rd27];
	add.s64 	%rd28, %rd25, %rd11;
	ld.global.f32 	%f20, [%rd28];
	add.f32 	%f21, %f19, %f20;
	add.s64 	%rd29, %rd26, %rd11;
	st.global.f32 	[%rd29], %f21;
	add.s64 	%rd30, %rd27, %rd11;
	ld.global.f32 	%f22, [%rd30];
	add.s64 	%rd31, %rd28, %rd11;
	ld.global.f32 	%f23, [%rd31];
	add.f32 	%f24, %f22, %f23;
	add.s64 	%rd32, %rd29, %rd11;
	st.global.f32 	[%rd32], %f24;
	add.s64 	%rd33, %rd30, %rd11;
	ld.global.f32 	%f25, [%rd33];
	add.s64 	%rd34, %rd31, %rd11;
	ld.global.f32 	%f26, [%rd34];
	add.f32 	%f27, %f25, %f26;
	add.s64 	%rd35, %rd32, %rd11;
	st.global.f32 	[%rd35], %f27;
	add.s64 	%rd36, %rd33, %rd11;
	ld.global.f32 	%f28, [%rd36];
	add.s64 	%rd37, %rd34, %rd11;
	ld.global.f32 	%f29, [%rd37];
	add.f32 	%f30, %f28, %f29;
	add.s64 	%rd38, %rd35, %rd11;
	st.global.f32 	[%rd38], %f30;
	add.s64 	%rd39, %rd36, %rd11;
	ld.global.f32 	%f31, [%rd39];
	add.s64 	%rd40, %rd37, %rd11;
	ld.global.f32 	%f32, [%rd40];
	add.f32 	%f33, %f31, %f32;
	add.s64 	%rd41, %rd38, %rd11;
	st.global.f32 	[%rd41], %f33;
	add.s64 	%rd42, %rd39, %rd11;
	ld.global.f32 	%f34, [%rd42];
	add.s64 	%rd43, %rd40, %rd11;
	ld.global.f32 	%f35, [%rd43];
	add.f32 	%f36, %f34, %f35;
	add.s64 	%rd44, %rd41, %rd11;
	st.global.f32 	[%rd44], %f36;
	add.s64 	%rd45, %rd42, %rd11;
	ld.global.f32 	%f37, [%rd45];
	add.s64 	%rd46, %rd43, %rd11;
	ld.global.f32 	%f38, [%rd46];
	add.f32 	%f39, %f37, %f38;
	add.s64 	%rd47, %rd44, %rd11;
	st.global.f32 	[%rd47], %f39;
	add.s64 	%rd48, %rd45, %rd11;
	ld.global.f32 	%f40, [%rd48];
	add.s64 	%rd49, %rd46, %rd11;
	ld.global.f32 	%f41, [%rd49];
	add.f32 	%f42, %f40, %f41;
	add.s64 	%rd50, %rd47, %rd11;
	st.global.f32 	[%rd50], %f42;
	add.s64 	%rd51, %rd48, %rd11;
	ld.global.f32 	%f43, [%rd51];
	add.s64 	%rd52, %rd49, %rd11;
	ld.global.f32 	%f44, [%rd52];
	add.f32 	%f45, %f43, %f44;
	add.s64 	%rd53, %rd50, %rd11;
	st.global.f32 	[%rd53], %f45;
	add.s64 	%rd54, %rd51, %rd11;
	ld.global.f32 	%f46, [%rd54];
	add.s64 	%rd55, %rd52, %rd11;
	ld.global.f32 	%f47, [%rd55];
	add.f32 	%f48, %f46, %f47;
	add.s64 	%rd56, %rd53, %rd11;
	st.global.f32 	[%rd56], %f48;
	add.s32 	%r32, %r32, 16;
	add.s32 	%r31, %r31, %r5;
	setp.ne.s32 	%p5, %r32, 0;
	@%p5 bra 	$L__BB0_3;
$L__BB0_4:
	setp.eq.s32 	%p6, %r2, 0;
	@%p6 bra 	$L__BB0_13;
	and.b32  	%r11, %r24, 7;
	setp.lt.u32 	%p7, %r2, 8;
	@%p7 bra 	$L__BB0_7;
	mad.lo.s32 	%r29, %r34, %r23, %r1;
	mul.wide.s32 	%rd57, %r29, 4;
	add.s64 	%rd58, %rd3, %rd57;
	ld.global.f32 	%f49, [%rd58];
	add.s64 	%rd59, %rd2, %rd57;
	ld.global.f32 	%f50, [%rd59];
	add.f32 	%f51, %f49, %f50;
	add.s64 	%rd60, %rd1, %rd57;
	st.global.f32 	[%rd60], %f51;
	mul.wide.s32 	%rd61, %r23, 4;
	add.s64 	%rd62, %rd58, %rd61;
	ld.global.f32 	%f52, [%rd62];
	add.s64 	%rd63, %rd59, %rd61;
	ld.global.f32 	%f53, [%rd63];
	add.f32 	%f54, %f52, %f53;
	add.s64 	%rd64, %rd60, %rd61;
	st.global.f32 	[%rd64], %f54;
	add.s64 	%rd65, %rd62, %rd61;
	ld.global.f32 	%f55, [%rd65];
	add.s64 	%rd66, %rd63, %rd61;
	ld.global.f32 	%f56, [%rd66];
	add.f32 	%f57, %f55, %f56;
	add.s64 	%rd67, %rd64, %rd61;
	st.global.f32 	[%rd67], %f57;
	add.s64 	%rd68, %rd65, %rd61;
	ld.global.f32 	%f58, [%rd68];
	add.s64 	%rd69, %rd66, %rd61;
	ld.global.f32 	%f59, [%rd69];
	add.f32 	%f60, %f58, %f59;
	add.s64 	%rd70, %rd67, %rd61;
	st.global.f32 	[%rd70], %f60;
	add.s64 	%rd71, %rd68, %rd61;
	ld.global.f32 	%f61, [%rd71];
	add.s64 	%rd72, %rd69, %rd61;
	ld.global.f32 	%f62, [%rd72];
	add.f32 	%f63, %f61, %f62;
	add.s64 	%rd73, %rd70, %rd61;
	st.global.f32 	[%rd73], %f63;
	add.s64 	%rd74, %rd71, %rd61;
	ld.global.f32 	%f64, [%rd74];
	add.s64 	%rd75, %rd72, %rd61;
	ld.global.f32 	%f65, [%rd75];
	add.f32 	%f66, %f64, %f65;
	add.s64 	%rd76, %rd73, %rd61;
	st.global.f32 	[%rd76], %f66;
	add.s64 	%rd77, %rd74, %rd61;
	ld.global.f32 	%f67, [%rd77];
	add.s64 	%rd78, %rd75, %rd61;
	ld.global.f32 	%f68, [%rd78];
	add.f32 	%f69, %f67, %f68;
	add.s64 	%rd79, %rd76, %rd61;
	st.global.f32 	[%rd79], %f69;
	add.s64 	%rd80, %rd77, %rd61;
	ld.global.f32 	%f70, [%rd80];
	add.s64 	%rd81, %rd78, %rd61;
	ld.global.f32 	%f71, [%rd81];
	add.f32 	%f72, %f70, %f71;
	add.s64 	%rd82, %rd79, %rd61;
	st.global.f32 	[%rd82], %f72;
	add.s32 	%r34, %r34, 8;
$L__BB0_7:
	setp.eq.s32 	%p8, %r11, 0;
	@%p8 bra 	$L__BB0_13;
	and.b32  	%r14, %r24, 3;
	setp.lt.u32 	%p9, %r11, 4;
	@%p9 bra 	$L__BB0_10;
	mad.lo.s32 	%r30, %r34, %r23, %r1;
	mul.wide.s32 	%rd83, %r30, 4;
	add.s64 	%rd84, %rd3, %rd83;
	ld.global.f32 	%f73, [%rd84];
	add.s64 	%rd85, %rd2, %rd83;
	ld.global.f32 	%f74, [%rd85];
	add.f32 	%f75, %f73, %f74;
	add.s64 	%rd86, %rd1, %rd83;
	st.global.f32 	[%rd86], %f75;
	mul.wide.s32 	%rd87, %r23, 4;
	add.s64 	%rd88, %rd84, %rd87;
	ld.global.f32 	%f76, [%rd88];
	add.s64 	%rd89, %rd85, %rd87;
	ld.global.f32 	%f77, [%rd89];
	add.f32 	%f78, %f76, %f77;
	add.s64 	%rd90, %rd86, %rd87;
	st.global.f32 	[%rd90], %f78;
	add.s64 	%rd91, %rd88, %rd87;
	ld.global.f32 	%f79, [%rd91];
	add.s64 	%rd92, %rd89, %rd87;
	ld.global.f32 	%f80, [%rd92];
	add.f32 	%f81, %f79, %f80;
	add.s64 	%rd93, %rd90, %rd87;
	st.global.f32 	[%rd93], %f81;
	add.s64 	%rd94, %rd91, %rd87;
	ld.global.f32 	%f82, [%rd94];
	add.s64 	%rd95, %rd92, %rd87;
	ld.global.f32 	%f83, [%rd95];
	add.f32 	%f84, %f82, %f83;
	add.s64 	%rd96, %rd93, %rd87;
	st.global.f32 	[%rd96], %f84;
	add.s32 	%r34, %r34, 4;
$L__BB0_10:
	setp.eq.s32 	%p10, %r14, 0;
	@%p10 bra 	$L__BB0_13;
	mad.lo.s32 	%r37, %r34, %r23, %r1;
	neg.s32 	%r36, %r14;
$L__BB0_12:
	.pragma "nounroll";
	mul.wide.s32 	%rd97, %r37, 4;
	add.s64 	%rd98, %rd3, %rd97;
	ld.global.f32 	%f85, [%rd98];
	add.s64 	%rd99, %rd2, %rd97;
	ld.global.f32 	%f86, [%rd99];
	add.f32 	%f87, %f85, %f86;
	add.s64 	%rd100, %rd1, %rd97;
	st.global.f32 	[%rd100], %f87;
	add.s32 	%r37, %r37, %r23;
	add.s32 	%r36, %r36, 1;
	setp.ne.s32 	%p11, %r36, 0;
	@%p11 bra 	$L__BB0_12;
$L__BB0_13:
	ret;

}


// ===== COMPILED SASS (sm_100) =====

	.target	sm_100

	.elftype	@"ET_EXEC"


//--------------------- .note.nv.tkinfo           --------------------------
	.section	.note.nv.tkinfo,"",@"SHT_NOTE"
	.sectionflags	@"SHF_NOTE_NV_TKINFO"
	.tkinfo
        /*0018*/ 	.word	0x00000002
        /*0030*/ 	.string	""
        /*0030*/ 	.string	"ptxas"
        /*0030*/ 	.string	"Cuda compilation tools, release 13.0, V13.0.88"
        /*0030*/ 	.string	"Build cuda_13.0.r13.0/compiler.36424714_0"
        /*0030*/ 	.string	"-arch sm_100 -m 64 "



//--------------------- .note.nv.cuinfo           --------------------------
	.section	.note.nv.cuinfo,"",@"SHT_NOTE"
	.sectionflags	@"SHF_NOTE_NV_CUINFO"
        /*0018*/ 	.short	0x0002
        /*001a*/ 	.short	0x0064
        /*001c*/ 	.short	0x0082
	.zero		2


//--------------------- .nv.info                  --------------------------
	.section	.nv.info,"",@"SHT_CUDA_INFO"
	.align	4


	//----- nvinfo : EIATTR_REGCOUNT
	.align		4
        /*0000*/ 	.byte	0x04, 0x2f
        /*0002*/ 	.short	(.L_1 - .L_0)
	.align		4
.L_0:
        /*0004*/ 	.word	index@(_Z9mat_sum_gPfS_S_ii)
        /*0008*/ 	.word	0x0000001e


	//----- nvinfo : EIATTR_FRAME_SIZE
	.align		4
.L_1:
        /*000c*/ 	.byte	0x04, 0x11
        /*000e*/ 	.short	(.L_3 - .L_2)
	.align		4
.L_2:
        /*0010*/ 	.word	index@(_Z9mat_sum_gPfS_S_ii)
        /*0014*/ 	.word	0x00000000


	//----- nvinfo : EIATTR_MIN_STACK_SIZE
	.align		4
.L_3:
        /*0018*/ 	.byte	0x04, 0x12
        /*001a*/ 	.short	(.L_5 - .L_4)
	.align		4
.L_4:
        /*001c*/ 	.word	index@(_Z9mat_sum_gPfS_S_ii)
        /*0020*/ 	.word	0x00000000
.L_5:


//--------------------- .nv.compat                --------------------------
	.section	.nv.compat,"",@"SHT_CUDA_COMPAT_INFO"
	.align	4
        /*0000*/ 	.byte	0x02, 0x09, 0x00, 0x00, 0x02, 0x02, 0x01, 0x00, 0x02, 0x05, 0x05, 0x00, 0x03, 0x07, 0x01, 0x01
        /*0010*/ 	.byte	0x02, 0x03, 0x00, 0x00, 0x02, 0x06, 0x01, 0x00, 0x04, 0x0b, 0x08, 0x00, 0x09, 0x00, 0x00, 0x00
        /*0020*/ 	.byte	0x00, 0x00, 0x00, 0x00


//--------------------- .nv.info._Z9mat_sum_gPfS_S_ii --------------------------
	.section	.nv.info._Z9mat_sum_gPfS_S_ii,"",@"SHT_CUDA_INFO"
	.sectionflags	@""
	.align	4


	//----- nvinfo : EIATTR_CUDA_API_VERSION
	.align		4
        /*0000*/ 	.byte	0x04, 0x37
        /*0002*/ 	.short	(.L_7 - .L_6)
.L_6:
        /*0004*/ 	.word	0x00000082


	//----- nvinfo : EIATTR_KPARAM_INFO
	.align		4
.L_7:
        /*0008*/ 	.byte	0x04, 0x17
        /*000a*/ 	.short	(.L_9 - .L_8)
.L_8:
        /*000c*/ 	.word	0x00000000
        /*0010*/ 	.short	0x0004
        /*0012*/ 	.short	0x001c
        /*0014*/ 	.byte	0x00, 0xf0, 0x11, 0x00


	//----- nvinfo : EIATTR_KPARAM_INFO
	.align		4
.L_9:
        /*0018*/ 	.byte	0x04, 0x17
        /*001a*/ 	.short	(.L_11 - .L_10)
.L_10:
        /*001c*/ 	.word	0x00000000
        /*0020*/ 	.short	0x0003
        /*0022*/ 	.short	0x0018
        /*0024*/ 	.byte	0x00, 0xf0, 0x11, 0x00


	//----- nvinfo : EIATTR_KPARAM_INFO
	.align		4
.L_11:
        /*0028*/ 	.byte	0x04, 0x17
        /*002a*/ 	.short	(.L_13 - .L_12)
.L_12:
        /*002c*/ 	.word	0x00000000
        /*0030*/ 	.short	0x0002
        /*0032*/ 	.short	0x0010
        /*0034*/ 	.byte	0x00, 0xf5, 0x21, 0x00


	//----- nvinfo : EIATTR_KPARAM_INFO
	.align		4
.L_13:
        /*0038*/ 	.byte	0x04, 0x17
        /*003a*/ 	.short	(.L_15 - .L_14)
.L_14:
        /*003c*/ 	.word	0x00000000
        /*0040*/ 	.short	0x0001
        /*0042*/ 	.short	0x0008
        /*0044*/ 	.byte	0x00, 0xf5, 0x21, 0x00


	//----- nvinfo : EIATTR_KPARAM_INFO
	.align		4
.L_15:
        /*0048*/ 	.byte	0x04, 0x17
        /*004a*/ 	.short	(.L_17 - .L_16)
.L_16:
        /*004c*/ 	.word	0x00000000
        /*0050*/ 	.short	0x0000
        /*0052*/ 	.short	0x0000
        /*0054*/ 	.byte	0x00, 0xf5, 0x21, 0x00


	//----- nvinfo : EIATTR_SPARSE_MMA_MASK
	.align		4
.L_17:
        /*0058*/ 	.byte	0x03, 0x50
        /*005a*/ 	.short	0x0000


	//----- nvinfo : EIATTR_MAXREG_COUNT
	.align		4
        /*005c*/ 	.byte	0x03, 0x1b
        /*005e*/ 	.short	0x00ff


	//----- nvinfo : EIATTR_MERCURY_ISA_VERSION
	.align		4
        /*0060*/ 	.byte	0x03, 0x5f
        /*0062*/ 	.short	0x0101


	//----- nvinfo : EIATTR_VRC_CTA_INIT_COUNT
	.align		4
        /*0064*/ 	.byte	0x02, 0x4a
	.zero		1
	.zero		1


	//----- nvinfo : EIATTR_EXIT_INSTR_OFFSETS
	.align		4
        /*0068*/ 	.byte	0x04, 0x1c
        /*006a*/ 	.short	(.L_19 - .L_18)


	//   ....[0]....
.L_18:
        /*006c*/ 	.word	0x00000080


	//   ....[1]....
        /*0070*/ 	.word	0x00000890


	//   ....[2]....
        /*0074*/ 	.word	0x00000cb0


	//   ....[3]....
        /*0078*/ 	.word	0x00000f10


	//   ....[4]....
        /*007c*/ 	.word	0x00001020


	//----- nvinfo : EIATTR_CBANK_PARAM_SIZE
	.align		4
.L_19:
        /*0080*/ 	.byte	0x03, 0x19
        /*0082*/ 	.short	0x0020


	//----- nvinfo : EIATTR_PARAM_CBANK
	.align		4
        /*0084*/ 	.byte	0x04, 0x0a
        /*0086*/ 	.short	(.L_21 - .L_20)
	.align		4
.L_20:
        /*0088*/ 	.word	index@(.nv.constant0._Z9mat_sum_gPfS_S_ii)
        /*008c*/ 	.short	0x0380
        /*008e*/ 	.short	0x0020


	//----- nvinfo : EIATTR_SW_WAR
	.align		4
.L_21:
        /*0090*/ 	.byte	0x04, 0x36
        /*0092*/ 	.short	(.L_23 - .L_22)
.L_22:
        /*0094*/ 	.word	0x00000008
.L_23:


//--------------------- .nv.callgraph             --------------------------
	.section	.nv.callgraph,"",@"SHT_CUDA_CALLGRAPH"
	.align	4
	.sectionentsize	8
	.align		4
        /*0000*/ 	.word	0x00000000
	.align		4
        /*0004*/ 	.word	0xffffffff
	.align		4
        /*0008*/ 	.word	0x00000000
	.align		4
        /*000c*/ 	.word	0xfffffffe
	.align		4
        /*0010*/ 	.word	0x00000000
	.align		4
        /*0014*/ 	.word	0xfffffffd
	.align		4
        /*0018*/ 	.word	0x00000000
	.align		4
        /*001c*/ 	.word	0xfffffffc


//--------------------- .text._Z9mat_sum_gPfS_S_ii --------------------------
	.section	.text._Z9mat_sum_gPfS_S_ii,"ax",@progbits
	.align	128
        .global         _Z9mat_sum_gPfS_S_ii
        .type           _Z9mat_sum_gPfS_S_ii,@function
        .size           _Z9mat_sum_gPfS_S_ii,(.L_x_6 - _Z9mat_sum_gPfS_S_ii)
        .other          _Z9mat_sum_gPfS_S_ii,@"STO_CUDA_ENTRY STV_DEFAULT"
_Z9mat_sum_gPfS_S_ii:
.text._Z9mat_sum_gPfS_S_ii:
[----:B------:R-:W-:Y:S01]  /*0000*/  LDC R1, c[0x0][0x37c] ;  /* 0x0000df00ff017b82 */ /* 0x000fe20000000800 */
[----:B------:R-:W0:Y:S07]  /*0010*/  S2R R5, SR_TID.X ;  /* 0x0000000000057919 */ /* 0x000e2e0000002100 */
[----:B------:R-:W0:Y:S08]  /*0020*/  S2UR UR4, SR_CTAID.X ;  /* 0x00000000000479c3 */ /* 0x000e300000002500 */
[----:B------:R-:W0:Y:S08]  /*0030*/  LDC R0, c[0x0][0x360] ;  /* 0x0000d800ff007b82 */ /* 0x000e300000000800 */
[----:B------:R-:W1:Y:S01]  /*0040*/  LDC.64 R2, c[0x0][0x398] ;  /* 0x0000e600ff027b82 */ /* 0x000e620000000a00 */
[----:B0-----:R-:W-:Y:S01]  /*0050*/  IMAD R5, R0, UR4, R5 ;  /* 0x0000000400057c24 */ /* 0x001fe2000f8e0205 */
[----:B-1----:R-:W-:-:S04]  /*0060*/  ISETP.GE.AND P0, PT, R3, 0x1, PT ;  /* 0x000000010300780c */ /* 0x002fc80003f06270 */
[----:B------:R-:W-:-:S13]  /*0070*/  ISETP.GE.U32.OR P0, PT, R5, R2, !P0 ;  /* 0x000000020500720c */ /* 0x000fda0004706470 */
[----:B------:R-:W-:Y:S05]  /*0080*/  @P0 EXIT ;  /* 0x000000000000094d */ /* 0x000fea0003800000 */
[C---:B------:R-:W-:Y:S01]  /*0090*/  ISETP.GE.U32.AND P1, PT, R3.reuse, 0x10, PT ;  /* 0x000000100300780c */ /* 0x040fe20003f26070 */
[----:B------:R-:W0:Y:S01]  /*00a0*/  LDCU.64 UR4, c[0x0][0x358] ;  /* 0x00006b00ff0477ac */ /* 0x000e220008000a00 */
[----:B------:R-:W-:Y:S01]  /*00b0*/  LOP3.LUT R6, R3, 0xf, RZ, 0xc0, !PT ;  /* 0x0000000f03067812 */ /* 0x000fe200078ec0ff */
[----:B------:R-:W-:-:S03]  /*00c0*/  HFMA2 R0, -RZ, RZ, 0, 0 ;  /* 0x00000000ff007431 */ /* 0x000fc600000001ff */
[----:B------:R-:W-:-:S07]  /*00d0*/  ISETP.NE.AND P0, PT, R6, RZ, PT ;  /* 0x000000ff0600720c */ /* 0x000fce0003f05270 */
[----:B------:R-:W-:Y:S06]  /*00e0*/  @!P1 BRA `(.L_x_0) ;  /* 0x0000000400e89947 */ /* 0x000fec0003800000 */
[----:B------:R-:W-:Y:S02]  /*00f0*/  LOP3.LUT R0, R3, 0x7ffffff0, RZ, 0xc0, !PT ;  /* 0x7ffffff003007812 */ /* 0x000fe400078ec0ff */
[----:B------:R-:W-:Y:S02]  /*0100*/  MOV R7, R5 ;  /* 0x0000000500077202 */ /* 0x000fe40000000f00 */
[----:B------:R-:W-:-:S07]  /*0110*/  IADD3 R4, PT, PT, -R0, RZ, RZ ;  /* 0x000000ff00047210 */ /* 0x000fce0007ffe1ff */
.L_x_1:
[----:B---3--:R-:W1:Y:S08]  /*0120*/  LDC.64 R16, c[0x0][0x380] ;  /* 0x0000e000ff107b82 */ /* 0x008e700000000a00 */
[----:B------:R-:W2:Y:S08]  /*0130*/  LDC.64 R18, c[0x0][0x388] ;  /* 0x0000e200ff127b82 */ /* 0x000eb00000000a00 */
[----:B------:R-:W3:Y:S01]  /*0140*/  LDC.64 R8, c[0x0][0x390] ;  /* 0x0000e400ff087b82 */ /* 0x000ee20000000a00 */
[----:B-1----:R-:W-:-:S05]  /*0150*/  IMAD.WIDE R16, R7, 0x4, R16 ;  /* 0x0000000407107825 */ /* 0x002fca00078e0210 */
[----:B0-----:R-:W4:Y:S01]  /*0160*/  LDG.E R10, desc[UR4][R16.64] ;  /* 0x00000004100a7981 */ /* 0x001f22000c1e1900 */
[----:B--2---:R-:W-:-:S05]  /*0170*/  IMAD.WIDE R18, R7, 0x4, R18 ;  /* 0x0000000407127825 */ /* 0x004fca00078e0212 */
[----:B------:R-:W4:Y:S01]  /*0180*/  LDG.E R11, desc[UR4][R18.64] ;  /* 0x00000004120b7981 */ /* 0x000f22000c1e1900 */
[----:B------:R-:W-:-:S04]  /*0190*/  IMAD.WIDE R12, R2, 0x4, R16 ;  /* 0x00000004020c7825 */ /* 0x000fc800078e0210 */
[----:B---3--:R-:W-:-:S04]  /*01a0*/  IMAD.WIDE R8, R7, 0x4, R8 ;  /* 0x0000000407087825 */ /* 0x008fc800078e0208 */
[----:B----4-:R-:W-:Y:S01]  /*01b0*/  FADD R23, R10, R11 ;  /* 0x0000000b0a177221 */ /* 0x010fe20000000000 */
[----:B------:R-:W-:-:S04]  /*01c0*/  IMAD.WIDE R10, R2, 0x4, R18 ;  /* 0x00000004020a7825 */ /* 0x000fc800078e0212 */
[----:B------:R0:W-:Y:S04]  /*01d0*/  STG.E desc[UR4][R8.64], R23 ;  /* 0x0000001708007986 */ /* 0x0001e8000c101904 */
[----:B------:R-:W2:Y:S04]  /*01e0*/  LDG.E R20, desc[UR4][R12.64] ;  /* 0x000000040c147981 */ /* 0x000ea8000c1e1900 */
[----:B------:R-:W2:Y:S01]  /*01f0*/  LDG.E R21, desc[UR4][R10.64] ;  /* 0x000000040a157981 */ /* 0x000ea2000c1e1900 */
[----:B------:R-:W-:-:S04]  /*0200*/  IMAD.WIDE R14, R2, 0x4, R8 ;  /* 0x00000004020e7825 */ /* 0x000fc800078e0208 */
[----:B------:R-:W-:-:S04]  /*0210*/  IMAD.WIDE R18, R2, 0x4, R12 ;  /* 0x0000000402127825 */ /* 0x000fc800078e020c */
[----:B------:R-:W-:-:S04]  /*0220*/  IMAD.WIDE R16, R2, 0x4, R10 ;  /* 0x0000000402107825 */ /* 0x000fc800078e020a */
[----:B--2---:R-:W-:-:S05]  /*0230*/  FADD R25, R20, R21 ;  /* 0x0000001514197221 */ /* 0x004fca0000000000 */
[----:B------:R1:W-:Y:S04]  /*0240*/  STG.E desc[UR4][R14.64], R25 ;  /* 0x000000190e007986 */ /* 0x0003e8000c101904 */
[----:B------:R-:W2:Y:S04]  /*0250*/  LDG.E R22, desc[UR4][R18.64] ;  /* 0x0000000412167981 */ /* 0x000ea8000c1e1900 */
[----:B------:R-:W2:Y:S01]  /*0260*/  LDG.E R27, desc[UR4][R16.64] ;  /* 0x00000004101b7981 */ /* 0x000ea2000c1e1900 */
[----:B------:R-:W-:-:S04]  /*0270*/  IMAD.WIDE R20, R2, 0x4, R14 ;  /* 0x0000000402147825 */ /* 0x000fc800078e020e */
[----:B------:R-:W-:-:S04]  /*0280*/  IMAD.WIDE R12, R2, 0x4, R18 ;  /* 0x00000004020c7825 */ /* 0x000fc800078e0212 */
[----:B0-----:R-:W-:-:S04]  /*0290*/  IMAD.WIDE R8, R2, 0x4, R16 ;  /* 0x0000000402087825 */ /* 0x001fc800078e0210 */
[----:B--2---:R-:W-:-:S05]  /*02a0*/  FADD R27, R22, R27 ;  /* 0x0000001b161b7221 */ /* 0x004fca0000000000 */
[----:B------:R0:W-:Y:S04]  /*02b0*/  STG.E desc[UR4][R20.64], R27 ;  /* 0x0000001b14007986 */ /* 0x0001e8000c101904 */
[----:B------:R-:W2:Y:S04]  /*02c0*/  LDG.E R22, desc[UR4][R12.64] ;  /* 0x000000040c167981 */ /* 0x000ea8000c1e1900 */
[----:B------:R-:W2:Y:S01]  /*02d0*/  LDG.E R23, desc[UR4][R8.64] ;  /* 0x0000000408177981 */ /* 0x000ea2000c1e1900 */
[----:B------:R-:W-:-:S04]  /*02e0*/  IMAD.WIDE R10, R2, 0x4, R20 ;  /* 0x00000004020a7825 */ /* 0x000fc800078e0214 */
[----:B------:R-:W-:-:S04]  /*02f0*/  IMAD.WIDE R18, R2, 0x4, R12 ;  /* 0x0000000402127825 */ /* 0x000fc800078e020c */
[----:B-1----:R-:W-:-:S04]  /*0300*/  IMAD.WIDE R14, R2, 0x4, R8 ;  /* 0x00000004020e7825 */ /* 0x002fc800078e0208 */
[----:B--2---:R-:W-:-:S05]  /*0310*/  FADD R23, R22, R23 ;  /* 0x0000001716177221 */ /* 0x004fca0000000000 */
        /* <DEDUP_REMOVED lines=8> */
[----:B------:R-:W3:Y:S04]  /*03a0*/  LDG.E R22, desc[UR4][R12.64] ;  /* 0x000000040c167981 */ /* 0x000ee8000c1e1900 */
[----:B0-----:R-:W3:Y:S01]  /*03b0*/  LDG.E R27, desc[UR4][R8.64] ;  /* 0x00000004081b7981 */ /* 0x001ee2000c1e1900 */
[----:B------:R-:W-:-:S04]  /*03c0*/  IMAD.WIDE R20, R2, 0x4, R16 ;  /* 0x0000000402147825 */ /* 0x000fc800078e0210 */
[----:B------:R-:W-:-:S04]  /*03d0*/  IMAD.WIDE R18, R2, 0x4, R12 ;  /* 0x0000000402127825 */ /* 0x000fc800078e020c */
[----:B-1----:R-:W-:-:S04]  /*03e0*/  IMAD.WIDE R10, R2, 0x4, R8 ;  /* 0x00000004020a7825 */ /* 0x002fc800078e0208 */
[----:B---3--:R-:W-:-:S05]  /*03f0*/  FADD R27, R22, R27 ;  /* 0x0000001b161b7221 */ /* 0x008fca0000000000 */
[----:B------:R0:W-:Y:S04]  /*0400*/  STG.E desc[UR4][R20.64], R27 ;  /* 0x0000001b14007986 */ /* 0x0001e8000c101904 */
[----:B------:R-:W3:Y:S04]  /*0410*/  LDG.E R22, desc[UR4][R18.64] ;  /* 0x0000000412167981 */ /* 0x000ee8000c1e1900 */
[----:B------:R-:W3:Y:S01]  /*0420*/  LDG.E R23, desc[UR4][R10.64] ;  /* 0x000000040a177981 */ /* 0x000ee2000c1e1900 */
[----:B------:R-:W-:-:S04]  /*0430*/  IMAD.WIDE R14, R2, 0x4, R20 ;  /* 0x00000004020e7825 */ /* 0x000fc800078e0214 */
[----:B------:R-:W-:-:S04]  /*0440*/  IMAD.WIDE R12, R2, 0x4, R18 ;  /* 0x00000004020c7825 */ /* 0x000fc800078e0212 */
[----:B------:R-:W-:-:S04]  /*0450*/  IMAD.WIDE R8, R2, 0x4, R10 ;  /* 0x0000000402087825 */ /* 0x000fc800078e020a */
[----:B---3--:R-:W-:-:S05]  /*0460*/  FADD R23, R22, R23 ;  /* 0x0000001716177221 */ /* 0x008fca0000000000 */
[----:B------:R1:W-:Y:S04]  /*0470*/  STG.E desc[UR4][R14.64], R23 ;  /* 0x000000170e007986 */ /* 0x0003e8000c101904 */
[----:B------:R-:W3:Y:S04]  /*0480*/  LDG.E R22, desc[UR4][R12.64] ;  /* 0x000000040c167981 */ /* 0x000ee8000c1e1900 */
[----:B--2---:R-:W3:Y:S01]  /*0490*/  LDG.E R25, desc[UR4][R8.64] ;  /* 0x0000000408197981 */ /* 0x004ee2000c1e1900 */
[----:B------:R-:W-:-:S04]  /*04a0*/  IMAD.WIDE R16, R2, 0x4, R14 ;  /* 0x0000000402107825 */ /* 0x000fc800078e020e */
[----:B------:R-:W-:-:S04]  /*04b0*/  IMAD.WIDE R18, R2, 0x4, R12 ;  /* 0x0000000402127825 */ /* 0x000fc800078e020c */
[----:B------:R-:W-:-:S04]  /*04c0*/  IMAD.WIDE R10, R2, 0x4, R8 ;  /* 0x00000004020a7825 */ /* 0x000fc800078e0208 */
[----:B---3--:R-:W-:-:S05]  /*04d0*/  FADD R25, R22, R25 ;  /* 0x0000001916197221 */ /* 0x008fca0000000000 */
[----:B------:R2:W-:Y:S04]  /*04e0*/  STG.E desc[UR4][R16.64], R25 ;  /* 0x0000001910007986 */ /* 0x0005e8000c101904 */
[----:B------:R-:W3:Y:S04]  /*04f0*/  LDG.E R22, desc[UR4][R18.64] ;  /* 0x0000000412167981 */ /* 0x000ee8000c1e1900 */
[----:B0-----:R-:W3:Y:S01]  /*0500*/  LDG.E R27, desc[UR4][R10.64] ;  /* 0x000000040a1b7981 */ /* 0x001ee2000c1e1900 */
[----:B------:R-:W-:-:S04]  /*0510*/  IMAD.WIDE R20, R2, 0x4, R16 ;  /* 0x0000000402147825 */ /* 0x000fc800078e0210 */
[----:B------:R-:W-:-:S04]  /*0520*/  IMAD.WIDE R12, R2, 0x4, R18 ;  /* 0x00000004020c7825 */ /* 0x000fc800078e0212 */
[----:B------:R-:W-:-:S04]  /*0530*/  IMAD.WIDE R8, R2, 0x4, R10 ;  /* 0x0000000402087825 */ /* 0x000fc800078e020a */
[----:B---3--:R-:W-:-:S05]  /*0540*/  FADD R27, R22, R27 ;  /* 0x0000001b161b7221 */ /* 0x008fca0000000000 */
[----:B------:R0:W-:Y:S04]  /*0550*/  STG.E desc[UR4][R20.64], R27 ;  /* 0x0000001b14007986 */ /* 0x0001e8000c101904 */
[----:B------:R-:W3:Y:S04]  /*0560*/  LDG.E R22, desc[UR4][R12.64] ;  /* 0x000000040c167981 */ /* 0x000ee8000c1e1900 */
[----:B-1----:R-:W3:Y:S01]  /*0570*/  LDG.E R23, desc[UR4][R8.64] ;  /* 0x0000000408177981 */ /* 0x002ee2000c1e1900 */
[----:B------:R-:W-:-:S04]  /*0580*/  IMAD.WIDE R14, R2, 0x4, R20 ;  /* 0x00000004020e7825 */ /* 0x000fc800078e0214 */
[----:B--2---:R-:W-:-:S04]  /*0590*/  IMAD.WIDE R16, R2, 0x4, R12 ;  /* 0x0000000402107825 */ /* 0x004fc800078e020c */
[----:B------:R-:W-:-:S04]  /*05a0*/  IMAD.WIDE R10, R2, 0x4, R8 ;  /* 0x00000004020a7825 */ /* 0x000fc800078e0208 */
[----:B---3--:R-:W-:-:S05]  /*05b0*/  FADD R23, R22, R23 ;  /* 0x0000001716177221 */ /* 0x008fca0000000000 */
        /* <DEDUP_REMOVED lines=11> */
[----:B-1----:R-:W-:-:S04]  /*0670*/  IMAD.WIDE R14, R2, 0x4, R12 ;  /* 0x00000004020e7825 */ /* 0x002fc800078e020c */
[----:B------:R-:W-:-:S04]  /*0680*/  IMAD.WIDE R10, R2, 0x4, R8 ;  /* 0x00000004020a7825 */ /* 0x000fc800078e0208 */
        /* <DEDUP_REMOVED lines=23> */
[----:B------:R-:W2:Y:S04]  /*0800*/  LDG.E R12, desc[UR4][R12.64] ;  /* 0x000000040c0c7981 */ /* 0x000ea8000c1e1900 */
[----:B------:R-:W2:Y:S01]  /*0810*/  LDG.E R9, desc[UR4][R8.64] ;  /* 0x0000000408097981 */ /* 0x000ea2000c1e1900 */
[----:B------:R-:W-:-:S04]  /*0820*/  IADD3 R4, PT, PT, R4, 0x10, RZ ;  /* 0x0000001004047810 */ /* 0x000fc80007ffe0ff */
[----:B------:R-:W-:Y:S01]  /*0830*/  ISETP.NE.AND P1, PT, R4, RZ, PT ;  /* 0x000000ff0400720c */ /* 0x000fe20003f25270 */
[C---:B-1----:R-:W-:Y:S01]  /*0840*/  IMAD.WIDE R16, R2.reuse, 0x4, R20 ;  /* 0x0000000402107825 */ /* 0x042fe200078e0214 */
[----:B------:R-:W-:-:S03]  /*0850*/  LEA R7, R2, R7, 0x4 ;  /* 0x0000000702077211 */ /* 0x000fc600078e20ff */
[----:B--2---:R-:W-:-:S05]  /*0860*/  FADD R19, R12, R9 ;  /* 0x000000090c137221 */ /* 0x004fca0000000000 */
[----:B------:R3:W-:Y:S03]  /*0870*/  STG.E desc[UR4][R16.64], R19 ;  /* 0x0000001310007986 */ /* 0x0007e6000c101904 */
[----:B------:R-:W-:Y:S05]  /*0880*/  @P1 BRA `(.L_x_1) ;  /* 0xfffffff800241947 */ /* 0x000fea000383ffff */
.L_x_0:
[----:B0-----:R-:W-:Y:S05]  /*0890*/  @!P0 EXIT ;  /* 0x000000000000894d */ /* 0x001fea0003800000 */
[----:B------:R-:W-:Y:S02]  /*08a0*/  ISETP.GE.U32.AND P0, PT, R6, 0x8, PT ;  /* 0x000000080600780c */ /* 0x000fe40003f06070 */
[----:B------:R-:W-:-:S04]  /*08b0*/  LOP3.LUT R4, R3, 0x7, RZ, 0xc0, !PT ;  /* 0x0000000703047812 */ /* 0x000fc800078ec0ff */
[----:B------:R-:W-:-:S07]  /*08c0*/  ISETP.NE.AND P1, PT, R4, RZ, PT ;  /* 0x000000ff0400720c */ /* 0x000fce0003f25270 */
[----:B------:R-:W-:Y:S06]  /*08d0*/  @!P0 BRA `(.L_x_2) ;  /* 0x0000000000f48947 */ /* 0x000fec0003800000 */
[----:B------:R-:W0:Y:S01]  /*08e0*/  LDC.64 R6, c[0x0][0x380] ;  /* 0x0000e000ff067b82 */ /* 0x000e220000000a00 */
[----:B------:R-:W-:-:S07]  /*08f0*/  IMAD R13, R0, R2, R5 ;  /* 0x00000002000d7224 */ /* 0x000fce00078e0205 */
[----:B------:R-:W1:Y:S08]  /*0900*/  LDC.64 R8, c[0x0][0x388] ;  /* 0x0000e200ff087b82 */ /* 0x000e700000000a00 */
[----:B------:R-:W2:Y:S01]  /*0910*/  LDC.64 R10, c[0x0][0x390] ;  /* 0x0000e400ff0a7b82 */ /* 0x000ea20000000a00 */
[----:B0-----:R-:W-:-:S05]  /*0920*/  IMAD.WIDE R6, R13, 0x4, R6 ;  /* 0x000000040d067825 */ /* 0x001fca00078e0206 */
[----:B------:R-:W3:Y:S01]  /*0930*/  LDG.E R12, desc[UR4][R6.64] ;  /* 0x00000004060c7981 */ /* 0x000ee2000c1e1900 */
[----:B-1----:R-:W-:-:S05]  /*0940*/  IMAD.WIDE R8, R13, 0x4, R8 ;  /* 0x000000040d087825 */ /* 0x002fca00078e0208 */
[----:B------:R-:W3:Y:S01]  /*0950*/  LDG.E R15, desc[UR4][R8.64] ;  /* 0x00000004080f7981 */ /* 0x000ee2000c1e1900 */
[----:B--2---:R-:W-:-:S04]  /*0960*/  IMAD.WIDE R10, R13, 0x4, R10 ;  /* 0x000000040d0a7825 */ /* 0x004fc800078e020a */
[----:B---3--:R-:W-:Y:S01]  /*0970*/  FADD R21, R12, R15 ;  /* 0x0000000f0c157221 */ /* 0x008fe20000000000 */
[----:B------:R-:W-:-:S04]  /*0980*/  IMAD.WIDE R12, R2, 0x4, R6 ;  /* 0x00000004020c7825 */ /* 0x000fc800078e0206 */
[C---:B------:R-:W-:Y:S01]  /*0990*/  IMAD.WIDE R14, R2.reuse, 0x4, R8 ;  /* 0x00000004020e7825 */ /* 0x040fe200078e0208 */
        /* <DEDUP_REMOVED lines=11> */
[----:B0-----:R-:W-:-:S04]  /*0a50*/  IMAD.WIDE R10, R2, 0x4, R6 ;  /* 0x00000004020a7825 */ /* 0x001fc800078e0206 */
[----:B------:R-:W-:-:S04]  /*0a60*/  IMAD.WIDE R12, R2, 0x4, R8 ;  /* 0x00000004020c7825 */ /* 0x000fc800078e0208 */
        /* <DEDUP_REMOVED lines=10> */
[----:B-1----:R-:W3:Y:S01]  /*0b10*/  LDG.E R23, desc[UR4][R8.64] ;  /* 0x0000000408177981 */ /* 0x002ee2000c1e1900 */
        /* <DEDUP_REMOVED lines=19> */
[----:B------:R-:W0:Y:S04]  /*0c50*/  LDG.E R10, desc[UR4][R10.64] ;  /* 0x000000040a0a7981 */ /* 0x000e28000c1e1900 */
[----:B------:R-:W0:Y:S01]  /*0c60*/  LDG.E R13, desc[UR4][R12.64] ;  /* 0x000000040c0d7981 */ /* 0x000e22000c1e1900 */
[----:B-1----:R-:W-:Y:S01]  /*0c70*/  IMAD.WIDE R16, R2, 0x4, R14 ;  /* 0x0000000402107825 */ /* 0x002fe200078e020e */
[----:B------:R-:W-:-:S03]  /*0c80*/  IADD3 R0, PT, PT, R0, 0x8, RZ ;  /* 0x0000000800007810 */ /* 0x000fc60007ffe0ff */
[----:B0-----:R-:W-:-:S05]  /*0c90*/  FADD R19, R10, R13 ;  /* 0x0000000d0a137221 */ /* 0x001fca0000000000 */
[----:B------:R2:W-:Y:S02]  /*0ca0*/  STG.E desc[UR4][R16.64], R19 ;  /* 0x0000001310007986 */ /* 0x0005e4000c101904 */
.L_x_2:
[----:B------:R-:W-:Y:S05]  /*0cb0*/  @!P1 EXIT ;  /* 0x000000000000994d */ /* 0x000fea0003800000 */
[----:B------:R-:W-:Y:S02]  /*0cc0*/  ISETP.GE.U32.AND P0, PT, R4, 0x4, PT ;  /* 0x000000040400780c */ /* 0x000fe40003f06070 */
[----:B------:R-:W-:-:S04]  /*0cd0*/  LOP3.LUT R3, R3, 0x3, RZ, 0xc0, !PT ;  /* 0x0000000303037812 */ /* 0x000fc800078ec0ff */
[----:B------:R-:W-:-:S07]  /*0ce0*/  ISETP.NE.AND P1, PT, R3, RZ, PT ;  /* 0x000000ff0300720c */ /* 0x000fce0003f25270 */
[----:B------:R-:W-:Y:S06]  /*0cf0*/  @!P0 BRA `(.L_x_3) ;  /* 0x0000000000848947 */ /* 0x000fec0003800000 */
[----:B------:R-:W0:Y:S01]  /*0d00*/  LDC.64 R6, c[0x0][0x380] ;  /* 0x0000e000ff067b82 */ /* 0x000e220000000a00 */
[----:B--2---:R-:W-:-:S07]  /*0d10*/  IMAD R15, R0, R2, R5 ;  /* 0x00000002000f7224 */ /* 0x004fce00078e0205 */
[----:B------:R-:W1:Y:S08]  /*0d20*/  LDC.64 R8, c[0x0][0x388] ;  /* 0x0000e200ff087b82 */ /* 0x000e700000000a00 */
[----:B------:R-:W2:Y:S01]  /*0d30*/  LDC.64 R10, c[0x0][0x390] ;  /* 0x0000e400ff0a7b82 */ /* 0x000ea20000000a00 */
[----:B0-----:R-:W-:-:S05]  /*0d40*/  IMAD.WIDE R6, R15, 0x4, R6 ;  /* 0x000000040f067825 */ /* 0x001fca00078e0206 */
[----:B------:R-:W3:Y:S01]  /*0d50*/  LDG.E R4, desc[UR4][R6.64] ;  /* 0x0000000406047981 */ /* 0x000ee2000c1e1900 */
[----:B-1----:R-:W-:-:S05]  /*0d60*/  IMAD.WIDE R8, R15, 0x4, R8 ;  /* 0x000000040f087825 */ /* 0x002fca00078e0208 */
[----:B------:R-:W3:Y:S01]  /*0d70*/  LDG.E R13, desc[UR4][R8.64] ;  /* 0x00000004080d7981 */ /* 0x000ee2000c1e1900 */
[----:B--2---:R-:W-:-:S04]  /*0d80*/  IMAD.WIDE R10, R15, 0x4, R10 ;  /* 0x000000040f0a7825 */ /* 0x004fc800078e020a */
[----:B------:R-:W-:-:S04]  /*0d90*/  IMAD.WIDE R14, R2, 0x4, R8 ;  /* 0x00000004020e7825 */ /* 0x000fc800078e0208 */
[----:B---3--:R-:W-:Y:S01]  /*0da0*/  FADD R21, R4, R13 ;  /* 0x0000000d04157221 */ /* 0x008fe20000000000 */
        /* <DEDUP_REMOVED lines=16> */
[----:B------:R-:W1:Y:S04]  /*0eb0*/  LDG.E R10, desc[UR4][R10.64] ;  /* 0x000000040a0a7981 */ /* 0x000e68000c1e1900 */
[----:B------:R-:W1:Y:S01]  /*0ec0*/  LDG.E R13, desc[UR4][R12.64] ;  /* 0x000000040c0d7981 */ /* 0x000e62000c1e1900 */
[----:B------:R-:W-:Y:S01]  /*0ed0*/  IMAD.WIDE R14, R2, 0x4, R18 ;  /* 0x00000004020e7825 */ /* 0x000fe200078e0212 */
[----:B------:R-:W-:-:S03]  /*0ee0*/  IADD3 R0, PT, PT, R0, 0x4, RZ ;  /* 0x0000000400007810 */ /* 0x000fc60007ffe0ff */
[----:B-1----:R-:W-:-:S05]  /*0ef0*/  FADD R17, R10, R13 ;  /* 0x0000000d0a117221 */ /* 0x002fca0000000000 */
[----:B------:R0:W-:Y:S02]  /*0f00*/  STG.E desc[UR4][R14.64], R17 ;  /* 0x000000110e007986 */ /* 0x0001e4000c101904 */
.L_x_3:
[----:B------:R-:W-:Y:S05]  /*0f10*/  @!P1 EXIT ;  /* 0x000000000000994d */ /* 0x000fea0003800000 */
[----:B------:R-:W1:Y:S01]  /*0f20*/  LDC.64 R6, c[0x0][0x390] ;  /* 0x0000e400ff067b82 */ /* 0x000e620000000a00 */
[----:B0-23--:R-:W-:Y:S01]  /*0f30*/  IMAD R17, R0, R2, R5 ;  /* 0x0000000200117224 */ /* 0x00dfe200078e0205 */
[----:B------:R-:W-:-:S06]  /*0f40*/  IADD3 R3, PT, PT, -R3, RZ, RZ ;  /* 0x000000ff03037210 */ /* 0x000fcc0007ffe1ff */
[----:B------:R-:W0:Y:S08]  /*0f50*/  LDC.64 R8, c[0x0][0x380] ;  /* 0x0000e000ff087b82 */ /* 0x000e300000000a00 */
[----:B------:R-:W2:Y:S02]  /*0f60*/  LDC.64 R10, c[0x0][0x388] ;  /* 0x0000e200ff0a7b82 */ /* 0x000ea40000000a00 */
.L_x_4:
[----:B0-----:R-:W-:-:S04]  /*0f70*/  IMAD.WIDE R4, R17, 0x4, R8 ;  /* 0x0000000411047825 */ /* 0x001fc800078e0208 */
[----:B--2---:R-:W-:Y:S02]  /*0f80*/  IMAD.WIDE R12, R17, 0x4, R10 ;  /* 0x00000004110c7825 */ /* 0x004fe400078e020a */
[----:B------:R-:W2:Y:S04]  /*0f90*/  LDG.E R4, desc[UR4][R4.64] ;  /* 0x0000000404047981 */ /* 0x000ea8000c1e1900 */
[----:B------:R-:W2:Y:S01]  /*0fa0*/  LDG.E R13, desc[UR4][R12.64] ;  /* 0x000000040c0d7981 */ /* 0x000ea2000c1e1900 */
[----:B------:R-:W-:Y:S01]  /*0fb0*/  IADD3 R3, PT, PT, R3, 0x1, RZ ;  /* 0x0000000103037810 */ /* 0x000fe20007ffe0ff */
[C---:B-1-3--:R-:W-:Y:S01]  /*0fc0*/  IMAD.WIDE R14, R17.reuse, 0x4, R6 ;  /* 0x00000004110e7825 */ /* 0x04afe200078e0206 */
[----:B------:R-:W-:Y:S02]  /*0fd0*/  IADD3 R17, PT, PT, R17, R2, RZ ;  /* 0x0000000211117210 */ /* 0x000fe40007ffe0ff */
[----:B------:R-:W-:Y:S01]  /*0fe0*/  ISETP.NE.AND P0, PT, R3, RZ, PT ;  /* 0x000000ff0300720c */ /* 0x000fe20003f05270 */
[----:B--2---:R-:W-:-:S05]  /*0ff0*/  FADD R19, R4, R13 ;  /* 0x0000000d04137221 */ /* 0x004fca0000000000 */
[----:B------:R3:W-:Y:S07]  /*1000*/  STG.E desc[UR4][R14.64], R19 ;  /* 0x000000130e007986 */ /* 0x0007ee000c101904 */
[----:B------:R-:W-:Y:S05]  /*1010*/  @P0 BRA `(.L_x_4) ;  /* 0xfffffffc00d40947 */ /* 0x000fea000383ffff */
[----:B------:R-:W-:Y:S05]  /*1020*/  EXIT ;  /* 0x000000000000794d */ /* 0x000fea0003800000 */
.L_x_5:
[----:B------:R-:W-:-:S00]  /*1030*/  BRA `(.L_x_5) ;  /* 0xfffffffc00fc7947 */ /* 0x000fc0000383ffff */
[----:B------:R-:W-:-:S00]  /*1040*/  NOP ;  /* 0x0000000000007918 */ /* 0x000fc00000000000 */
        /* <DEDUP_REMOVED lines=11> */
.L_x_6:


//--------------------- .nv.shared.reserved.0     --------------------------
	.section	.nv.shared.reserved.0,"aw",@nobits
	.weak		__nv_reservedSMEM_offset_0_alias
	.size		__nv_reservedSMEM_offset_0_alias, 0, 64
	.other		__nv_reservedSMEM_offset_0_alias,@"STO_CUDA_RESERVED_SHARED STV_DEFAULT"
__nv_reservedSMEM_offset_0_alias:
	.zero		0
	.zero		64


//--------------------- .nv.constant0._Z9mat_sum_gPfS_S_ii --------------------------
	.section	.nv.constant0._Z9mat_sum_gPfS_S_ii,"a",@progbits
	.sectionflags	@""
	.align	4
.nv.constant0._Z9mat_sum_gPfS_S_ii:
	.zero		928


//--------------------- SYMBOLS --------------------------

	.type		.nv.reservedSmem.offset0,@object
	.size		.nv.reservedSmem.offset0,0x4
